//
// Generated by NVIDIA NVVM Compiler
//
// Compiler Build ID: CL-36424714
// Cuda compilation tools, release 13.0, V13.0.88
// Based on NVVM 20.0.0
//

.version 9.0
.target sm_100
.address_size 64

	// .globl	_Z9matmatgpuiiPdS_S_
.extern .func  (.param .b32 func_retval0) vprintf
(
	.param .b64 vprintf_param_0,
	.param .b64 vprintf_param_1
)
;
.global .align 1 .b8 $str[39] = {65, 91, 105, 32, 42, 32, 110, 32, 43, 32, 106, 93, 32, 61, 32, 37, 102, 44, 32, 66, 91, 105, 32, 42, 32, 110, 32, 43, 32, 106, 93, 32, 61, 32, 37, 102, 32, 10};

.visible .entry _Z9matmatgpuiiPdS_S_(
	.param .u32 _Z9matmatgpuiiPdS_S__param_0,
	.param .u32 _Z9matmatgpuiiPdS_S__param_1,
	.param .u64 .ptr .align 1 _Z9matmatgpuiiPdS_S__param_2,
	.param .u64 .ptr .align 1 _Z9matmatgpuiiPdS_S__param_3,
	.param .u64 .ptr .align 1 _Z9matmatgpuiiPdS_S__param_4
)
{
	.local .align 16 .b8 	__local_depot0[16];
	.reg .b64 	%SP;
	.reg .b64 	%SPL;
	.reg .pred 	%p<11>;
	.reg .b32 	%r<62>;
	.reg .b64 	%rd<38>;
	.reg .b64 	%fd<98>;

	mov.u64 	%SPL, __local_depot0;
	cvta.local.u64 	%SP, %SPL;
	ld.param.u32 	%r16, [_Z9matmatgpuiiPdS_S__param_0];
	ld.param.u32 	%r17, [_Z9matmatgpuiiPdS_S__param_1];
	ld.param.u64 	%rd5, [_Z9matmatgpuiiPdS_S__param_2];
	ld.param.u64 	%rd6, [_Z9matmatgpuiiPdS_S__param_3];
	cvta.to.global.u64 	%rd1, %rd6;
	cvta.to.global.u64 	%rd2, %rd5;
	mov.u32 	%r18, %ctaid.x;
	mov.u32 	%r19, %ntid.x;
	mov.u32 	%r20, %tid.x;
	mad.lo.s32 	%r1, %r18, %r19, %r20;
	setp.ge.s32 	%p1, %r1, %r17;
	@%p1 bra 	$L__BB0_14;
	setp.lt.s32 	%p2, %r16, 1;
	mov.f64 	%fd97, 0d0000000000000000;
	@%p2 bra 	$L__BB0_13;
	mul.lo.s32 	%r2, %r1, %r16;
	and.b32  	%r3, %r16, 7;
	setp.lt.u32 	%p3, %r16, 8;
	mov.b32 	%r60, 0;
	mov.f64 	%fd97, 0d0000000000000000;
	@%p3 bra 	$L__BB0_5;
	and.b32  	%r22, %r16, 2147483640;
	neg.s32 	%r58, %r22;
	mov.f64 	%fd97, 0d0000000000000000;
	add.u64 	%rd10, %SP, 0;
	mov.u64 	%rd12, $str;
	mov.u32 	%r57, %r2;
$L__BB0_4:
	.pragma "nounroll";
	and.b32  	%r60, %r16, 2147483640;
	mul.wide.s32 	%rd7, %r57, 8;
	add.s64 	%rd8, %rd2, %rd7;
	add.s64 	%rd9, %rd1, %rd7;
	ld.global.f64 	%fd17, [%rd8];
	ld.global.f64 	%fd18, [%rd9];
	cvta.to.local.u64 	%rd11, %rd10;
	st.local.v2.f64 	[%rd11], {%fd17, %fd18};
	cvta.global.u64 	%rd13, %rd12;
	{ // callseq 0, 0
	.param .b64 param0;
	st.param.b64 	[param0], %rd13;
	.param .b64 param1;
	st.param.b64 	[param1], %rd10;
	.param .b32 retval0;
	call.uni (retval0), 
	vprintf, 
	(
	param0, 
	param1
	);
	ld.param.b32 	%r23, [retval0];
	} // callseq 0
	ld.global.f64 	%fd19, [%rd8];
	ld.global.f64 	%fd20, [%rd9];
	fma.rn.f64 	%fd21, %fd19, %fd20, %fd97;
	ld.global.f64 	%fd22, [%rd8+8];
	ld.global.f64 	%fd23, [%rd9+8];
	st.local.v2.f64 	[%rd11], {%fd22, %fd23};
	{ // callseq 1, 0
	.param .b64 param0;
	st.param.b64 	[param0], %rd13;
	.param .b64 param1;
	st.param.b64 	[param1], %rd10;
	.param .b32 retval0;
	call.uni (retval0), 
	vprintf, 
	(
	param0, 
	param1
	);
	ld.param.b32 	%r25, [retval0];
	} // callseq 1
	ld.global.f64 	%fd24, [%rd8+8];
	ld.global.f64 	%fd25, [%rd9+8];
	fma.rn.f64 	%fd26, %fd24, %fd25, %fd21;
	ld.global.f64 	%fd27, [%rd8+16];
	ld.global.f64 	%fd28, [%rd9+16];
	st.local.v2.f64 	[%rd11], {%fd27, %fd28};
	{ // callseq 2, 0
	.param .b64 param0;
	st.param.b64 	[param0], %rd13;
	.param .b64 param1;
	st.param.b64 	[param1], %rd10;
	.param .b32 retval0;
	call.uni (retval0), 
	vprintf, 
	(
	param0, 
	param1
	);
	ld.param.b32 	%r27, [retval0];
	} // callseq 2
	ld.global.f64 	%fd29, [%rd8+16];
	ld.global.f64 	%fd30, [%rd9+16];
	fma.rn.f64 	%fd31, %fd29, %fd30, %fd26;
	ld.global.f64 	%fd32, [%rd8+24];
	ld.global.f64 	%fd33, [%rd9+24];
	st.local.v2.f64 	[%rd11], {%fd32, %fd33};
	{ // callseq 3, 0
	.param .b64 param0;
	st.param.b64 	[param0], %rd13;
	.param .b64 param1;
	st.param.b64 	[param1], %rd10;
	.param .b32 retval0;
	call.uni (retval0), 
	vprintf, 
	(
	param0, 
	param1
	);
	ld.param.b32 	%r29, [retval0];
	} // callseq 3
	ld.global.f64 	%fd34, [%rd8+24];
	ld.global.f64 	%fd35, [%rd9+24];
	fma.rn.f64 	%fd36, %fd34, %fd35, %fd31;
	ld.global.f64 	%fd37, [%rd8+32];
	ld.global.f64 	%fd38, [%rd9+32];
	st.local.v2.f64 	[%rd11], {%fd37, %fd38};
	{ // callseq 4, 0
	.param .b64 param0;
	st.param.b64 	[param0], %rd13;
	.param .b64 param1;
	st.param.b64 	[param1], %rd10;
	.param .b32 retval0;
	call.uni (retval0), 
	vprintf, 
	(
	param0, 
	param1
	);
	ld.param.b32 	%r31, [retval0];
	} // callseq 4
	ld.global.f64 	%fd39, [%rd8+32];
	ld.global.f64 	%fd40, [%rd9+32];
	fma.rn.f64 	%fd41, %fd39, %fd40, %fd36;
	ld.global.f64 	%fd42, [%rd8+40];
	ld.global.f64 	%fd43, [%rd9+40];
	st.local.v2.f64 	[%rd11], {%fd42, %fd43};
	{ // callseq 5, 0
	.param .b64 param0;
	st.param.b64 	[param0], %rd13;
	.param .b64 param1;
	st.param.b64 	[param1], %rd10;
	.param .b32 retval0;
	call.uni (retval0), 
	vprintf, 
	(
	param0, 
	param1
	);
	ld.param.b32 	%r33, [retval0];
	} // callseq 5
	ld.global.f64 	%fd44, [%rd8+40];
	ld.global.f64 	%fd45, [%rd9+40];
	fma.rn.f64 	%fd46, %fd44, %fd45, %fd41;
	ld.global.f64 	%fd47, [%rd8+48];
	ld.global.f64 	%fd48, [%rd9+48];
	st.local.v2.f64 	[%rd11], {%fd47, %fd48};
	{ // callseq 6, 0
	.param .b64 param0;
	st.param.b64 	[param0], %rd13;
	.param .b64 param1;
	st.param.b64 	[param1], %rd10;
	.param .b32 retval0;
	call.uni (retval0), 
	vprintf, 
	(
	param0, 
	param1
	);
	ld.param.b32 	%r35, [retval0];
	} // callseq 6
	ld.global.f64 	%fd49, [%rd8+48];
	ld.global.f64 	%fd50, [%rd9+48];
	fma.rn.f64 	%fd51, %fd49, %fd50, %fd46;
	ld.global.f64 	%fd52, [%rd8+56];
	ld.global.f64 	%fd53, [%rd9+56];
	st.local.v2.f64 	[%rd11], {%fd52, %fd53};
	{ // callseq 7, 0
	.param .b64 param0;
	st.param.b64 	[param0], %rd13;
	.param .b64 param1;
	st.param.b64 	[param1], %rd10;
	.param .b32 retval0;
	call.uni (retval0), 
	vprintf, 
	(
	param0, 
	param1
	);
	ld.param.b32 	%r37, [retval0];
	} // callseq 7
	ld.global.f64 	%fd54, [%rd8+56];
	ld.global.f64 	%fd55, [%rd9+56];
	fma.rn.f64 	%fd97, %fd54, %fd55, %fd51;
	add.s32 	%r58, %r58, 8;
	add.s32 	%r57, %r57, 8;
	setp.ne.s32 	%p4, %r58, 0;
	@%p4 bra 	$L__BB0_4;
$L__BB0_5:
	setp.eq.s32 	%p5, %r3, 0;
	@%p5 bra 	$L__BB0_13;
	and.b32  	%r11, %r16, 3;
	setp.lt.u32 	%p6, %r3, 4;
	@%p6 bra 	$L__BB0_8;
	add.s32 	%r39, %r60, %r2;
	mul.wide.s32 	%rd14, %r39, 8;
	add.s64 	%rd15, %rd2, %rd14;
	ld.global.f64 	%fd57, [%rd15];
	add.s64 	%rd16, %rd1, %rd14;
	ld.global.f64 	%fd58, [%rd16];
	add.u64 	%rd17, %SP, 0;
	add.u64 	%rd18, %SPL, 0;
	st.local.v2.f64 	[%rd18], {%fd57, %fd58};
	mov.u64 	%rd19, $str;
	cvta.global.u64 	%rd20, %rd19;
	{ // callseq 8, 0
	.param .b64 param0;
	st.param.b64 	[param0], %rd20;
	.param .b64 param1;
	st.param.b64 	[param1], %rd17;
	.param .b32 retval0;
	call.uni (retval0), 
	vprintf, 
	(
	param0, 
	param1
	);
	ld.param.b32 	%r40, [retval0];
	} // callseq 8
	ld.global.f64 	%fd59, [%rd15];
	ld.global.f64 	%fd60, [%rd16];
	fma.rn.f64 	%fd61, %fd59, %fd60, %fd97;
	ld.global.f64 	%fd62, [%rd15+8];
	ld.global.f64 	%fd63, [%rd16+8];
	st.local.v2.f64 	[%rd18], {%fd62, %fd63};
	{ // callseq 9, 0
	.param .b64 param0;
	st.param.b64 	[param0], %rd20;
	.param .b64 param1;
	st.param.b64 	[param1], %rd17;
	.param .b32 retval0;
	call.uni (retval0), 
	vprintf, 
	(
	param0, 
	param1
	);
	ld.param.b32 	%r42, [retval0];
	} // callseq 9
	ld.global.f64 	%fd64, [%rd15+8];
	ld.global.f64 	%fd65, [%rd16+8];
	fma.rn.f64 	%fd66, %fd64, %fd65, %fd61;
	ld.global.f64 	%fd67, [%rd15+16];
	ld.global.f64 	%fd68, [%rd16+16];
	st.local.v2.f64 	[%rd18], {%fd67, %fd68};
	{ // callseq 10, 0
	.param .b64 param0;
	st.param.b64 	[param0], %rd20;
	.param .b64 param1;
	st.param.b64 	[param1], %rd17;
	.param .b32 retval0;
	call.uni (retval0), 
	vprintf, 
	(
	param0, 
	param1
	);
	ld.param.b32 	%r44, [retval0];
	} // callseq 10
	ld.global.f64 	%fd69, [%rd15+16];
	ld.global.f64 	%fd70, [%rd16+16];
	fma.rn.f64 	%fd71, %fd69, %fd70, %fd66;
	ld.global.f64 	%fd72, [%rd15+24];
	ld.global.f64 	%fd73, [%rd16+24];
	st.local.v2.f64 	[%rd18], {%fd72, %fd73};
	{ // callseq 11, 0
	.param .b64 param0;
	st.param.b64 	[param0], %rd20;
	.param .b64 param1;
	st.param.b64 	[param1], %rd17;
	.param .b32 retval0;
	call.uni (retval0), 
	vprintf, 
	(
	param0, 
	param1
	);
	ld.param.b32 	%r46, [retval0];
	} // callseq 11
	ld.global.f64 	%fd74, [%rd15+24];
	ld.global.f64 	%fd75, [%rd16+24];
	fma.rn.f64 	%fd97, %fd74, %fd75, %fd71;
	add.s32 	%r60, %r60, 4;
$L__BB0_8:
	setp.eq.s32 	%p7, %r11, 0;
	@%p7 bra 	$L__BB0_13;
	add.u64 	%rd21, %SP, 0;
	add.u64 	%rd3, %SPL, 0;
	setp.eq.s32 	%p8, %r11, 1;
	@%p8 bra 	$L__BB0_11;
	add.s32 	%r48, %r60, %r2;
	mul.wide.s32 	%rd22, %r48, 8;
	add.s64 	%rd23, %rd2, %rd22;
	ld.global.f64 	%fd77, [%rd23];
	add.s64 	%rd24, %rd1, %rd22;
	ld.global.f64 	%fd78, [%rd24];
	st.local.v2.f64 	[%rd3], {%fd77, %fd78};
	mov.u64 	%rd25, $str;
	cvta.global.u64 	%rd26, %rd25;
	{ // callseq 12, 0
	.param .b64 param0;
	st.param.b64 	[param0], %rd26;
	.param .b64 param1;
	st.param.b64 	[param1], %rd21;
	.param .b32 retval0;
	call.uni (retval0), 
	vprintf, 
	(
	param0, 
	param1
	);
	ld.param.b32 	%r49, [retval0];
	} // callseq 12
	ld.global.f64 	%fd79, [%rd23];
	ld.global.f64 	%fd80, [%rd24];
	fma.rn.f64 	%fd81, %fd79, %fd80, %fd97;
	ld.global.f64 	%fd82, [%rd23+8];
	ld.global.f64 	%fd83, [%rd24+8];
	st.local.v2.f64 	[%rd3], {%fd82, %fd83};
	{ // callseq 13, 0
	.param .b64 param0;
	st.param.b64 	[param0], %rd26;
	.param .b64 param1;
	st.param.b64 	[param1], %rd21;
	.param .b32 retval0;
	call.uni (retval0), 
	vprintf, 
	(
	param0, 
	param1
	);
	ld.param.b32 	%r51, [retval0];
	} // callseq 13
	ld.global.f64 	%fd84, [%rd23+8];
	ld.global.f64 	%fd85, [%rd24+8];
	fma.rn.f64 	%fd97, %fd84, %fd85, %fd81;
	add.s32 	%r60, %r60, 2;
$L__BB0_11:
	and.b32  	%r53, %r16, 1;
	setp.eq.b32 	%p9, %r53, 1;
	not.pred 	%p10, %p9;
	@%p10 bra 	$L__BB0_13;
	add.s32 	%r54, %r60, %r2;
	mul.wide.s32 	%rd28, %r54, 8;
	add.s64 	%rd29, %rd2, %rd28;
	ld.global.f64 	%fd86, [%rd29];
	add.s64 	%rd30, %rd1, %rd28;
	ld.global.f64 	%fd87, [%rd30];
	st.local.v2.f64 	[%rd3], {%fd86, %fd87};
	mov.u64 	%rd31, $str;
	cvta.global.u64 	%rd32, %rd31;
	{ // callseq 14, 0
	.param .b64 param0;
	st.param.b64 	[param0], %rd32;
	.param .b64 param1;
	st.param.b64 	[param1], %rd21;
	.param .b32 retval0;
	call.uni (retval0), 
	vprintf, 
	(
	param0, 
	param1
	);
	ld.param.b32 	%r55, [retval0];
	} // callseq 14
	ld.global.f64 	%fd88, [%rd29];
	ld.global.f64 	%fd89, [%rd30];
	fma.rn.f64 	%fd97, %fd88, %fd89, %fd97;
$L__BB0_13:
	ld.param.u64 	%rd37, [_Z9matmatgpuiiPdS_S__param_4];
	cvta.to.global.u64 	%rd34, %rd37;
	mul.wide.s32 	%rd35, %r1, 8;
	add.s64 	%rd36, %rd34, %rd35;
	st.global.f64 	[%rd36], %fd97;
$L__BB0_14:
	ret;

}


// ===== COMPILED SASS (sm_100) =====

	.target	sm_100

	.elftype	@"ET_EXEC"


//--------------------- .note.nv.tkinfo           --------------------------
	.section	.note.nv.tkinfo,"",@"SHT_NOTE"
	.sectionflags	@"SHF_NOTE_NV_TKINFO"
	.tkinfo
        /*0018*/ 	.word	0x00000002
        /*0030*/ 	.string	""
        /*0030*/ 	.string	"ptxas"
        /*0030*/ 	.string	"Cuda compilation tools, release 13.0, V13.0.88"
        /*0030*/ 	.string	"Build cuda_13.0.r13.0/compiler.36424714_0"
        /*0030*/ 	.string	"-arch sm_100 -m 64 "



//--------------------- .note.nv.cuinfo           --------------------------
	.section	.note.nv.cuinfo,"",@"SHT_NOTE"
	.sectionflags	@"SHF_NOTE_NV_CUINFO"
        /*0018*/ 	.short	0x0002
        /*001a*/ 	.short	0x0064
        /*001c*/ 	.short	0x0082
	.zero		2


//--------------------- .nv.info                  --------------------------
	.section	.nv.info,"",@"SHT_CUDA_INFO"
	.align	4


	//----- nvinfo : EIATTR_REGCOUNT
	.align		4
        /*0000*/ 	.byte	0x04, 0x2f
        /*0002*/ 	.short	(.L_2 - .L_1)
	.align		4
.L_1:
        /*0004*/ 	.word	index@(_Z9matmatgpuiiPdS_S_)
        /*0008*/ 	.word	0x00000022


	//----- nvinfo : EIATTR_FRAME_SIZE
	.align		4
.L_2:
        /*000c*/ 	.byte	0x04, 0x11
        /*000e*/ 	.short	(.L_4 - .L_3)
	.align		4
.L_3:
        /*0010*/ 	.word	index@(_Z9matmatgpuiiPdS_S_)
        /*0014*/ 	.word	0x00000010


	//----- nvinfo : EIATTR_MIN_STACK_SIZE
	.align		4
.L_4:
        /*0018*/ 	.byte	0x04, 0x12
        /*001a*/ 	.short	(.L_6 - .L_5)
	.align		4
.L_5:
        /*001c*/ 	.word	index@(_Z9matmatgpuiiPdS_S_)
        /*0020*/ 	.word	0x00000010
.L_6:


//--------------------- .nv.compat                --------------------------
	.section	.nv.compat,"",@"SHT_CUDA_COMPAT_INFO"
	.align	4
        /*0000*/ 	.byte	0x02, 0x09, 0x00, 0x00, 0x02, 0x02, 0x01, 0x00, 0x02, 0x05, 0x05, 0x00, 0x03, 0x07, 0x01, 0x01
        /*0010*/ 	.byte	0x02, 0x03, 0x00, 0x00, 0x02, 0x06, 0x01, 0x00, 0x04, 0x0b, 0x08, 0x00, 0x01, 0x00, 0x00, 0x00
        /*0020*/ 	.byte	0x00, 0x00, 0x00, 0x00


//--------------------- .nv.info._Z9matmatgpuiiPdS_S_ --------------------------
	.section	.nv.info._Z9matmatgpuiiPdS_S_,"",@"SHT_CUDA_INFO"
	.sectionflags	@""
	.align	4


	//----- nvinfo : EIATTR_CUDA_API_VERSION
	.align		4
        /*0000*/ 	.byte	0x04, 0x37
        /*0002*/ 	.short	(.L_8 - .L_7)
.L_7:
        /*0004*/ 	.word	0x00000082


	//----- nvinfo : EIATTR_KPARAM_INFO
	.align		4
.L_8:
        /*0008*/ 	.byte	0x04, 0x17
        /*000a*/ 	.short	(.L_10 - .L_9)
.L_9:
        /*000c*/ 	.word	0x00000000
        /*0010*/ 	.short	0x0004
        /*0012*/ 	.short	0x0018
        /*0014*/ 	.byte	0x00, 0xf5, 0x21, 0x00


	//----- nvinfo : EIATTR_KPARAM_INFO
	.align		4
.L_10:
        /*0018*/ 	.byte	0x04, 0x17
        /*001a*/ 	.short	(.L_12 - .L_11)
.L_11:
        /*001c*/ 	.word	0x00000000
        /*0020*/ 	.short	0x0003
        /*0022*/ 	.short	0x0010
        /*0024*/ 	.byte	0x00, 0xf5, 0x21, 0x00


	//----- nvinfo : EIATTR_KPARAM_INFO
	.align		4
.L_12:
        /*0028*/ 	.byte	0x04, 0x17
        /*002a*/ 	.short	(.L_14 - .L_13)
.L_13:
        /*002c*/ 	.word	0x00000000
        /*0030*/ 	.short	0x0002
        /*0032*/ 	.short	0x0008
        /*0034*/ 	.byte	0x00, 0xf5, 0x21, 0x00


	//----- nvinfo : EIATTR_KPARAM_INFO
	.align		4
.L_14:
        /*0038*/ 	.byte	0x04, 0x17
        /*003a*/ 	.short	(.L_16 - .L_15)
.L_15:
        /*003c*/ 	.word	0x00000000
        /*0040*/ 	.short	0x0001
        /*0042*/ 	.short	0x0004
        /*0044*/ 	.byte	0x00, 0xf0, 0x11, 0x00


	//----- nvinfo : EIATTR_KPARAM_INFO
	.align		4
.L_16:
        /*0048*/ 	.byte	0x04, 0x17
        /*004a*/ 	.short	(.L_18 - .L_17)
.L_17:
        /*004c*/ 	.word	0x00000000
        /*0050*/ 	.short	0x0000
        /*0052*/ 	.short	0x0000
        /*0054*/ 	.byte	0x00, 0xf0, 0x11, 0x00


	//----- nvinfo : EIATTR_SPARSE_MMA_MASK
	.align		4
.L_18:
        /*0058*/ 	.byte	0x03, 0x50
        /*005a*/ 	.short	0x0000


	//----- nvinfo : EIATTR_MAXREG_COUNT
	.align		4
        /*005c*/ 	.byte	0x03, 0x1b
        /*005e*/ 	.short	0x00ff


	//----- nvinfo : EIATTR_EXTERNS
	.align		4
        /*0060*/ 	.byte	0x04, 0x0f
        /*0062*/ 	.short	(.L_20 - .L_19)


	//   ....[0]....
	.align		4
.L_19:
        /*0064*/ 	.word	index@(vprintf)


	//----- nvinfo : EIATTR_MERCURY_ISA_VERSION
	.align		4
.L_20:
        /*0068*/ 	.byte	0x03, 0x5f
        /*006a*/ 	.short	0x0101


	//----- nvinfo : EIATTR_VRC_CTA_INIT_COUNT
	.align		4
        /*006c*/ 	.byte	0x02, 0x4a
	.zero		1
	.zero		1


	//----- nvinfo : EIATTR_SYSCALL_OFFSETS
	.align		4
        /*0070*/ 	.byte	0x04, 0x46
        /*0072*/ 	.short	(.L_22 - .L_21)


	//   ....[0]....
.L_21:
        /*0074*/ 	.word	0x00000300


	//   ....[1]....
        /*0078*/ 	.word	0x000003f0


	//   ....[2]....
        /*007c*/ 	.word	0x000004d0


	//   ....[3]....
        /*0080*/ 	.word	0x000005b0


	//   ....[4]....
        /*0084*/ 	.word	0x00000690


	//   ....[5]....
        /*0088*/ 	.word	0x00000770


	//   ....[6]....
        /*008c*/ 	.word	0x00000850


	//   ....[7]....
        /*0090*/ 	.word	0x00000930


	//   ....[8]....
        /*0094*/ 	.word	0x00000b50


	//   ....[9]....
        /*0098*/ 	.word	0x00000c40


	//   ....[10]....
        /*009c*/ 	.word	0x00000d20


	//   ....[11]....
        /*00a0*/ 	.word	0x00000e00


	//   ....[12]....
        /*00a4*/ 	.word	0x00000fa0


	//   ....[13]....
        /*00a8*/ 	.word	0x00001080


	//   ....[14]....
        /*00ac*/ 	.word	0x00001210


	//----- nvinfo : EIATTR_EXIT_INSTR_OFFSETS
	.align		4
.L_22:
        /*00b0*/ 	.byte	0x04, 0x1c
        /*00b2*/ 	.short	(.L_24 - .L_23)


	//   ....[0]....
.L_23:
        /*00b4*/ 	.word	0x000000c0


	//   ....[1]....
        /*00b8*/ 	.word	0x00001280


	//----- nvinfo : EIATTR_CRS_STACK_SIZE
	.align		4
.L_24:
        /*00bc*/ 	.byte	0x04, 0x1e
        /*00be*/ 	.short	(.L_26 - .L_25)
.L_25:
        /*00c0*/ 	.word	0x00000000


	//----- nvinfo : EIATTR_CBANK_PARAM_SIZE
	.align		4
.L_26:
        /*00c4*/ 	.byte	0x03, 0x19
        /*00c6*/ 	.short	0x0020


	//----- nvinfo : EIATTR_PARAM_CBANK
	.align		4
        /*00c8*/ 	.byte	0x04, 0x0a
        /*00ca*/ 	.short	(.L_28 - .L_27)
	.align		4
.L_27:
        /*00cc*/ 	.word	index@(.nv.constant0._Z9matmatgpuiiPdS_S_)
        /*00d0*/ 	.short	0x0380
        /*00d2*/ 	.short	0x0020


	//----- nvinfo : EIATTR_SW_WAR
	.align		4
.L_28:
        /*00d4*/ 	.byte	0x04, 0x36
        /*00d6*/ 	.short	(.L_30 - .L_29)
.L_29:
        /*00d8*/ 	.word	0x00000008
.L_30:


//--------------------- .nv.callgraph             --------------------------
	.section	.nv.callgraph,"",@"SHT_CUDA_CALLGRAPH"
	.align	4
	.sectionentsize	8
	.align		4
        /*0000*/ 	.word	0x00000000
	.align		4
        /*0004*/ 	.word	0xffffffff
	.align		4
        /*0008*/ 	.word	index@(_Z9matmatgpuiiPdS_S_)
	.align		4
        /*000c*/ 	.word	index@(vprintf)
	.align		4
        /*0010*/ 	.word	0x00000000
	.align		4
        /*0014*/ 	.word	0xfffffffe
	.align		4
        /*0018*/ 	.word	0x00000000
	.align		4
        /*001c*/ 	.word	0xfffffffd
	.align		4
        /*0020*/ 	.word	0x00000000
	.align		4
        /*0024*/ 	.word	0xfffffffc


//--------------------- .nv.constant4             --------------------------
	.section	.nv.constant4,"a",@progbits
	.align	8
	.align		8
.nv.constant4:
        /*0000*/ 	.dword	vprintf
	.align		8
        /*0008*/ 	.dword	$str


//--------------------- .text._Z9matmatgpuiiPdS_S_ --------------------------
	.section	.text._Z9matmatgpuiiPdS_S_,"ax",@progbits
	.align	128
        .global         _Z9matmatgpuiiPdS_S_
        .type           _Z9matmatgpuiiPdS_S_,@function
        .size           _Z9matmatgpuiiPdS_S_,(.L_x_21 - _Z9matmatgpuiiPdS_S_)
        .other          _Z9matmatgpuiiPdS_S_,@"STO_CUDA_ENTRY STV_DEFAULT"
_Z9matmatgpuiiPdS_S_:
.text._Z9matmatgpuiiPdS_S_:
[----:B------:R-:W0:Y:S01]  /*0000*/  LDC R1, c[0x0][0x37c] ;  /* 0x0000df00ff017b82 */ /* 0x000e220000000800 */
[----:B------:R-:W1:Y:S01]  /*0010*/  S2R R3, SR_TID.X ;  /* 0x0000000000037919 */ /* 0x000e620000002100 */
[----:B------:R-:W2:Y:S06]  /*0020*/  LDCU UR5, c[0x0][0x2fc] ;  /* 0x00005f80ff0577ac */ /* 0x000eac0008000800 */
[----:B------:R-:W1:Y:S01]  /*0030*/  S2UR UR6, SR_CTAID.X ;  /* 0x00000000000679c3 */ /* 0x000e620000002500 */
[----:B0-----:R-:W-:Y:S01]  /*0040*/  VIADD R1, R1, 0xfffffff0 ;  /* 0xfffffff001017836 */ /* 0x001fe20000000000 */
[----:B------:R-:W0:Y:S01]  /*0050*/  LDCU UR7, c[0x0][0x384] ;  /* 0x00007080ff0777ac */ /* 0x000e220008000800 */
[----:B------:R-:W3:Y:S05]  /*0060*/  LDCU UR4, c[0x0][0x2f8] ;  /* 0x00005f00ff0477ac */ /* 0x000eea0008000800 */
[----:B------:R-:W1:Y:S01]  /*0070*/  LDC R22, c[0x0][0x360] ;  /* 0x0000d800ff167b82 */ /* 0x000e620000000800 */
[----:B---3--:R-:W-:-:S05]  /*0080*/  IADD3 R2, P1, PT, R1, UR4, RZ ;  /* 0x0000000401027c10 */ /* 0x008fca000ff3e0ff */
[----:B--2---:R-:W-:Y:S02]  /*0090*/  IMAD.X R16, RZ, RZ, UR5, P1 ;  /* 0x00000005ff107e24 */ /* 0x004fe400088e06ff */
[----:B-1----:R-:W-:-:S05]  /*00a0*/  IMAD R22, R22, UR6, R3 ;  /* 0x0000000616167c24 */ /* 0x002fca000f8e0203 */
[----:B0-----:R-:W-:-:S13]  /*00b0*/  ISETP.GE.AND P0, PT, R22, UR7, PT ;  /* 0x0000000716007c0c */ /* 0x001fda000bf06270 */
[----:B------:R-:W-:Y:S05]  /*00c0*/  @P0 EXIT ;  /* 0x000000000000094d */ /* 0x000fea0003800000 */
[----:B------:R-:W0:Y:S01]  /*00d0*/  LDCU UR4, c[0x0][0x380] ;  /* 0x00007000ff0477ac */ /* 0x000e220008000800 */
[----:B------:R-:W-:Y:S01]  /*00e0*/  CS2R R30, SRZ ;  /* 0x00000000001e7805 */ /* 0x000fe2000001ff00 */
[----:B------:R-:W1:Y:S01]  /*00f0*/  LDCU.64 UR36, c[0x0][0x358] ;  /* 0x00006b00ff2477ac */ /* 0x000e620008000a00 */
[----:B0-----:R-:W-:-:S09]  /*0100*/  UISETP.GE.AND UP0, UPT, UR4, 0x1, UPT ;  /* 0x000000010400788c */ /* 0x001fd2000bf06270 */
[----:B-1----:R-:W-:Y:S05]  /*0110*/  BRA.U !UP0, `(.L_x_0) ;  /* 0x00000011084c7547 */ /* 0x002fea000b800000 */
[----:B------:R-:W-:Y:S01]  /*0120*/  UISETP.GE.U32.AND UP0, UPT, UR4, 0x8, UPT ;  /* 0x000000080400788c */ /* 0x000fe2000bf06070 */
[----:B------:R-:W-:Y:S02]  /*0130*/  HFMA2 R24, -RZ, RZ, 0, 0 ;  /* 0x00000000ff187431 */ /* 0x000fe400000001ff */
[----:B------:R-:W-:Y:S01]  /*0140*/  IMAD R18, R22, UR4, RZ ;  /* 0x0000000416127c24 */ /* 0x000fe2000f8e02ff */
[----:B------:R-:W-:-:S05]  /*0150*/  CS2R R30, SRZ ;  /* 0x00000000001e7805 */ /* 0x000fca000001ff00 */
[----:B------:R-:W-:Y:S05]  /*0160*/  BRA.U !UP0, `(.L_x_1) ;  /* 0x0000000908147547 */ /* 0x000fea000b800000 */
[----:B------:R-:W-:Y:S01]  /*0170*/  ULOP3.LUT UR4, UR4, 0x7ffffff8, URZ, 0xc0, !UPT ;  /* 0x7ffffff804047892 */ /* 0x000fe2000f8ec0ff */
[----:B------:R-:W-:Y:S01]  /*0180*/  BSSY.RECONVERGENT B6, `(.L_x_1) ;  /* 0x0000083000067945 */ /* 0x000fe20003800200 */
[----:B------:R-:W-:Y:S01]  /*0190*/  CS2R R30, SRZ ;  /* 0x00000000001e7805 */ /* 0x000fe2000001ff00 */
[----:B------:R-:W0:Y:S01]  /*01a0*/  LDCU UR38, c[0x0][0x380] ;  /* 0x00007000ff2677ac */ /* 0x000e220008000800 */
[----:B------:R-:W-:-:S06]  /*01b0*/  UIADD3 UR4, UPT, UPT, -UR4, URZ, URZ ;  /* 0x000000ff04047290 */ /* 0x000fcc000fffe1ff */
[----:B------:R-:W-:-:S07]  /*01c0*/  IMAD.U32 R19, RZ, RZ, UR4 ;  /* 0x00000004ff137e24 */ /* 0x000fce000f8e00ff */
.L_x_10:
[----:B------:R-:W1:Y:S08]  /*01d0*/  LDC.64 R28, c[0x0][0x388] ;  /* 0x0000e200ff1c7b82 */ /* 0x000e700000000a00 */
[----:B------:R-:W2:Y:S01]  /*01e0*/  LDC.64 R26, c[0x0][0x390] ;  /* 0x0000e400ff1a7b82 */ /* 0x000ea20000000a00 */
[----:B------:R-:W3:Y:S01]  /*01f0*/  LDCU UR6, c[0x0][0x2f8] ;  /* 0x00005f00ff0677ac */ /* 0x000ee20008000800 */
[----:B------:R-:W-:Y:S01]  /*0200*/  MOV R12, 0x0 ;  /* 0x00000000000c7802 */ /* 0x000fe20000000f00 */
[----:B------:R-:W4:Y:S01]  /*0210*/  LDCU.64 UR4, c[0x4][0x8] ;  /* 0x01000100ff0477ac */ /* 0x000f220008000a00 */
[----:B-1----:R-:W-:-:S05]  /*0220*/  IMAD.WIDE R28, R18, 0x8, R28 ;  /* 0x00000008121c7825 */ /* 0x002fca00078e021c */
[----:B------:R-:W5:Y:S01]  /*0230*/  LDG.E.64 R8, desc[UR36][R28.64] ;  /* 0x000000241c087981 */ /* 0x000f62000c1e1b00 */
[----:B--2---:R-:W-:-:S05]  /*0240*/  IMAD.WIDE R26, R18, 0x8, R26 ;  /* 0x00000008121a7825 */ /* 0x004fca00078e021a */
[----:B------:R-:W5:Y:S01]  /*0250*/  LDG.E.64 R10, desc[UR36][R26.64] ;  /* 0x000000241a0a7981 */ /* 0x000f62000c1e1b00 */
[----:B---3--:R-:W-:Y:S01]  /*0260*/  VIADD R17, R2, -UR6 ;  /* 0x8000000602117c36 */ /* 0x008fe20008000000 */
[----:B------:R-:W1:Y:S01]  /*0270*/  LDC.64 R12, c[0x4][R12] ;  /* 0x010000000c0c7b82 */ /* 0x000e620000000a00 */
[----:B0-----:R-:W-:Y:S01]  /*0280*/  ULOP3.LUT UR6, UR38, 0x7ffffff8, URZ, 0xc0, !UPT ;  /* 0x7ffffff826067892 */ /* 0x001fe2000f8ec0ff */
[----:B----4-:R-:W-:Y:S01]  /*0290*/  MOV R4, UR4 ;  /* 0x0000000400047c02 */ /* 0x010fe20008000f00 */
[----:B------:R-:W-:Y:S01]  /*02a0*/  IMAD.U32 R5, RZ, RZ, UR5 ;  /* 0x00000005ff057e24 */ /* 0x000fe2000f8e00ff */
[----:B------:R-:W-:Y:S01]  /*02b0*/  MOV R7, R16 ;  /* 0x0000001000077202 */ /* 0x000fe20000000f00 */
[----:B------:R-:W-:Y:S02]  /*02c0*/  IMAD.MOV.U32 R6, RZ, RZ, R2 ;  /* 0x000000ffff067224 */ /* 0x000fe400078e0002 */
[----:B------:R-:W-:Y:S01]  /*02d0*/  IMAD.U32 R24, RZ, RZ, UR6 ;  /* 0x00000006ff187e24 */ /* 0x000fe2000f8e00ff */
[----:B-1---5:R0:W-:Y:S06]  /*02e0*/  STL.128 [R17], R8 ;  /* 0x0000000811007387 */ /* 0x0221ec0000100c00 */
[----:B------:R-:W-:-:S07]  /*02f0*/  LEPC R20, `(.L_x_2) ;  /* 0x000000001014794e */ /* 0x000fce0000000000 */
[----:B0-----:R-:W-:Y:S05]  /*0300*/  CALL.ABS.NOINC R12 ;  /* 0x000000000c007343 */ /* 0x001fea0003c00000 */
.L_x_2:
[----:B------:R-:W2:Y:S04]  /*0310*/  LDG.E.64 R8, desc[UR36][R28.64+0x8] ;  /* 0x000008241c087981 */ /* 0x000ea8000c1e1b00 */
[----:B------:R-:W2:Y:S04]  /*0320*/  LDG.E.64 R10, desc[UR36][R26.64+0x8] ;  /* 0x000008241a0a7981 */ /* 0x000ea8000c1e1b00 */
[----:B------:R-:W3:Y:S04]  /*0330*/  LDG.E.64 R6, desc[UR36][R28.64] ;  /* 0x000000241c067981 */ /* 0x000ee8000c1e1b00 */
[----:B------:R-:W3:Y:S01]  /*0340*/  LDG.E.64 R4, desc[UR36][R26.64] ;  /* 0x000000241a047981 */ /* 0x000ee2000c1e1b00 */
[----:B------:R-:W-:Y:S01]  /*0350*/  MOV R23, 0x0 ;  /* 0x0000000000177802 */ /* 0x000fe20000000f00 */
[----:B------:R-:W0:Y:S03]  /*0360*/  LDCU.64 UR4, c[0x4][0x8] ;  /* 0x01000100ff0477ac */ /* 0x000e260008000a00 */
[----:B------:R1:W4:Y:S01]  /*0370*/  LDC.64 R12, c[0x4][R23] ;  /* 0x01000000170c7b82 */ /* 0x0003220000000a00 */
[----:B--2---:R1:W-:Y:S01]  /*0380*/  STL.128 [R17], R8 ;  /* 0x0000000811007387 */ /* 0x0043e20000100c00 */
[----:B---3--:R-:W-:Y:S01]  /*0390*/  DFMA R30, R6, R4, R30 ;  /* 0x00000004061e722b */ /* 0x008fe2000000001e */
[----:B0-----:R-:W-:Y:S01]  /*03a0*/  IMAD.U32 R4, RZ, RZ, UR4 ;  /* 0x00000004ff047e24 */ /* 0x001fe2000f8e00ff */
[----:B------:R-:W-:Y:S01]  /*03b0*/  MOV R5, UR5 ;  /* 0x0000000500057c02 */ /* 0x000fe20008000f00 */
[----:B------:R-:W-:-:S02]  /*03c0*/  IMAD.MOV.U32 R6, RZ, RZ, R2 ;  /* 0x000000ffff067224 */ /* 0x000fc400078e0002 */
[----:B----4-:R-:W-:-:S07]  /*03d0*/  IMAD.MOV.U32 R7, RZ, RZ, R16 ;  /* 0x000000ffff077224 */ /* 0x010fce00078e0010 */
[----:B------:R-:W-:-:S07]  /*03e0*/  LEPC R20, `(.L_x_3) ;  /* 0x000000001014794e */ /* 0x000fce0000000000 */
[----:B-1----:R-:W-:Y:S05]  /*03f0*/  CALL.ABS.NOINC R12 ;  /* 0x000000000c007343 */ /* 0x002fea0003c00000 */
.L_x_3:
[----:B------:R-:W2:Y:S04]  /*0400*/  LDG.E.64 R8, desc[UR36][R28.64+0x10] ;  /* 0x000010241c087981 */ /* 0x000ea8000c1e1b00 */
[----:B------:R-:W2:Y:S04]  /*0410*/  LDG.E.64 R10, desc[UR36][R26.64+0x10] ;  /* 0x000010241a0a7981 */ /* 0x000ea8000c1e1b00 */
[----:B------:R-:W3:Y:S04]  /*0420*/  LDG.E.64 R6, desc[UR36][R28.64+0x8] ;  /* 0x000008241c067981 */ /* 0x000ee8000c1e1b00 */
[----:B------:R-:W3:Y:S01]  /*0430*/  LDG.E.64 R4, desc[UR36][R26.64+0x8] ;  /* 0x000008241a047981 */ /* 0x000ee2000c1e1b00 */
[----:B------:R0:W1:Y:S01]  /*0440*/  LDC.64 R12, c[0x4][R23] ;  /* 0x01000000170c7b82 */ /* 0x0000620000000a00 */
[----:B------:R-:W4:Y:S02]  /*0450*/  LDCU.64 UR4, c[0x4][0x8] ;  /* 0x01000100ff0477ac */ /* 0x000f240008000a00 */
[----:B--2---:R0:W-:Y:S01]  /*0460*/  STL.128 [R17], R8 ;  /* 0x0000000811007387 */ /* 0x0041e20000100c00 */
[----:B---3--:R-:W-:Y:S01]  /*0470*/  DFMA R30, R6, R4, R30 ;  /* 0x00000004061e722b */ /* 0x008fe2000000001e */
[----:B----4-:R-:W-:Y:S01]  /*0480*/  MOV R4, UR4 ;  /* 0x0000000400047c02 */ /* 0x010fe20008000f00 */
[----:B------:R-:W-:Y:S01]  /*0490*/  IMAD.U32 R5, RZ, RZ, UR5 ;  /* 0x00000005ff057e24 */ /* 0x000fe2000f8e00ff */
[----:B------:R-:W-:Y:S01]  /*04a0*/  MOV R7, R16 ;  /* 0x0000001000077202 */ /* 0x000fe20000000f00 */
[----:B-1----:R-:W-:-:S07]  /*04b0*/  IMAD.MOV.U32 R6, RZ, RZ, R2 ;  /* 0x000000ffff067224 */ /* 0x002fce00078e0002 */
[----:B------:R-:W-:-:S07]  /*04c0*/  LEPC R20, `(.L_x_4) ;  /* 0x000000001014794e */ /* 0x000fce0000000000 */
[----:B0-----:R-:W-:Y:S05]  /*04d0*/  CALL.ABS.NOINC R12 ;  /* 0x000000000c007343 */ /* 0x001fea0003c00000 */
.L_x_4:
        /* <DEDUP_REMOVED lines=8> */
[----:B----4-:R-:W-:Y:S01]  /*0560*/  IMAD.U32 R4, RZ, RZ, UR4 ;  /* 0x00000004ff047e24 */ /* 0x010fe2000f8e00ff */
[----:B------:R-:W-:Y:S01]  /*0570*/  MOV R6, R2 ;  /* 0x0000000200067202 */ /* 0x000fe20000000f00 */
[----:B------:R-:W-:-:S02]  /*0580*/  IMAD.U32 R5, RZ, RZ, UR5 ;  /* 0x00000005ff057e24 */ /* 0x000fc4000f8e00ff */
[----:B-1----:R-:W-:-:S07]  /*0590*/  IMAD.MOV.U32 R7, RZ, RZ, R16 ;  /* 0x000000ffff077224 */ /* 0x002fce00078e0010 */
[----:B------:R-:W-:-:S07]  /*05a0*/  LEPC R20, `(.L_x_5) ;  /* 0x000000001014794e */ /* 0x000fce0000000000 */
[----:B0-----:R-:W-:Y:S05]  /*05b0*/  CALL.ABS.NOINC R12 ;  /* 0x000000000c007343 */ /* 0x001fea0003c00000 */
.L_x_5:
        /* <DEDUP_REMOVED lines=9> */
[----:B------:R-:W-:Y:S01]  /*0650*/  MOV R5, UR5 ;  /* 0x0000000500057c02 */ /* 0x000fe20008000f00 */
[----:B------:R-:W-:-:S02]  /*0660*/  IMAD.MOV.U32 R6, RZ, RZ, R2 ;  /* 0x000000ffff067224 */ /* 0x000fc400078e0002 */
[----:B-1----:R-:W-:-:S07]  /*0670*/  IMAD.MOV.U32 R7, RZ, RZ, R16 ;  /* 0x000000ffff077224 */ /* 0x002fce00078e0010 */
[----:B------:R-:W-:-:S07]  /*0680*/  LEPC R20, `(.L_x_6) ;  /* 0x000000001014794e */ /* 0x000fce0000000000 */
[----:B0-----:R-:W-:Y:S05]  /*0690*/  CALL.ABS.NOINC R12 ;  /* 0x000000000c007343 */ /* 0x001fea0003c00000 */
.L_x_6:
        /* <DEDUP_REMOVED lines=14> */
.L_x_7:
        /* <DEDUP_REMOVED lines=14> */
.L_x_8:
        /* <DEDUP_REMOVED lines=14> */
.L_x_9:
[----:B------:R-:W2:Y:S04]  /*0940*/  LDG.E.64 R28, desc[UR36][R28.64+0x38] ;  /* 0x000038241c1c7981 */ /* 0x000ea8000c1e1b00 */
[----:B------:R-:W2:Y:S01]  /*0950*/  LDG.E.64 R26, desc[UR36][R26.64+0x38] ;  /* 0x000038241a1a7981 */ /* 0x000ea2000c1e1b00 */
[----:B------:R-:W-:Y:S01]  /*0960*/  IADD3 R19, PT, PT, R19, 0x8, RZ ;  /* 0x0000000813137810 */ /* 0x000fe20007ffe0ff */
[----:B------:R-:W-:-:S03]  /*0970*/  VIADD R18, R18, 0x8 ;  /* 0x0000000812127836 */ /* 0x000fc60000000000 */
[----:B------:R-:W-:Y:S01]  /*0980*/  ISETP.NE.AND P0, PT, R19, RZ, PT ;  /* 0x000000ff1300720c */ /* 0x000fe20003f05270 */
[----:B--2---:R-:W-:-:S12]  /*0990*/  DFMA R30, R28, R26, R30 ;  /* 0x0000001a1c1e722b */ /* 0x004fd8000000001e */
[----:B------:R-:W-:Y:S05]  /*09a0*/  @P0 BRA `(.L_x_10) ;  /* 0xfffffff800080947 */ /* 0x000fea000383ffff */
[----:B------:R-:W-:Y:S05]  /*09b0*/  BSYNC.RECONVERGENT B6 ;  /* 0x0000000000067941 */ /* 0x000fea0003800200 */
.L_x_1:
[----:B------:R-:W0:Y:S02]  /*09c0*/  LDC R17, c[0x0][0x380] ;  /* 0x0000e000ff117b82 */ /* 0x000e240000000800 */
[----:B0-----:R-:W-:-:S04]  /*09d0*/  LOP3.LUT R0, R17, 0x7, RZ, 0xc0, !PT ;  /* 0x0000000711007812 */ /* 0x001fc800078ec0ff */
[----:B------:R-:W-:-:S13]  /*09e0*/  ISETP.NE.AND P0, PT, R0, RZ, PT ;  /* 0x000000ff0000720c */ /* 0x000fda0003f05270 */
[----:B------:R-:W-:Y:S05]  /*09f0*/  @!P0 BRA `(.L_x_0) ;  /* 0x0000000800148947 */ /* 0x000fea0003800000 */
[----:B------:R-:W0:Y:S01]  /*0a00*/  LDC R18, c[0x0][0x380] ;  /* 0x0000e000ff127b82 */ /* 0x000e220000000800 */
[----:B------:R-:W-:Y:S02]  /*0a10*/  ISETP.GE.U32.AND P0, PT, R0, 0x4, PT ;  /* 0x000000040000780c */ /* 0x000fe40003f06070 */
[----:B0-----:R-:W-:-:S11]  /*0a20*/  LOP3.LUT R18, R18, 0x3, RZ, 0xc0, !PT ;  /* 0x0000000312127812 */ /* 0x001fd600078ec0ff */
[----:B------:R-:W-:Y:S05]  /*0a30*/  @!P0 BRA `(.L_x_11) ;  /* 0x0000000400048947 */ /* 0x000fea0003800000 */
[----:B------:R-:W0:Y:S01]  /*0a40*/  LDC.64 R28, c[0x0][0x388] ;  /* 0x0000e200ff1c7b82 */ /* 0x000e220000000a00 */
[----:B------:R-:W-:-:S07]  /*0a50*/  IMAD R3, R22, R17, RZ ;  /* 0x0000001116037224 */ /* 0x000fce00078e02ff */
[----:B------:R-:W1:Y:S01]  /*0a60*/  LDC.64 R26, c[0x0][0x390] ;  /* 0x0000e400ff1a7b82 */ /* 0x000e620000000a00 */
[----:B------:R-:W-:Y:S01]  /*0a70*/  IMAD.IADD R3, R3, 0x1, R24 ;  /* 0x0000000103037824 */ /* 0x000fe200078e0218 */
[----:B------:R-:W-:Y:S01]  /*0a80*/  MOV R12, 0x0 ;  /* 0x00000000000c7802 */ /* 0x000fe20000000f00 */
[----:B------:R-:W2:Y:S02]  /*0a90*/  LDCU.64 UR4, c[0x4][0x8] ;  /* 0x01000100ff0477ac */ /* 0x000ea40008000a00 */
[----:B0-----:R-:W-:-:S05]  /*0aa0*/  IMAD.WIDE R28, R3, 0x8, R28 ;  /* 0x00000008031c7825 */ /* 0x001fca00078e021c */
[----:B------:R-:W3:Y:S01]  /*0ab0*/  LDG.E.64 R8, desc[UR36][R28.64] ;  /* 0x000000241c087981 */ /* 0x000ee2000c1e1b00 */
[----:B-1----:R-:W-:-:S05]  /*0ac0*/  IMAD.WIDE R26, R3, 0x8, R26 ;  /* 0x00000008031a7825 */ /* 0x002fca00078e021a */
[----:B------:R-:W3:Y:S01]  /*0ad0*/  LDG.E.64 R10, desc[UR36][R26.64] ;  /* 0x000000241a0a7981 */ /* 0x000ee2000c1e1b00 */
[----:B------:R-:W0:Y:S01]  /*0ae0*/  LDC.64 R12, c[0x4][R12] ;  /* 0x010000000c0c7b82 */ /* 0x000e220000000a00 */
[----:B--2---:R-:W-:Y:S01]  /*0af0*/  MOV R4, UR4 ;  /* 0x0000000400047c02 */ /* 0x004fe20008000f00 */
[----:B------:R-:W-:Y:S01]  /*0b00*/  IMAD.U32 R5, RZ, RZ, UR5 ;  /* 0x00000005ff057e24 */ /* 0x000fe2000f8e00ff */
[----:B------:R-:W-:Y:S01]  /*0b10*/  MOV R7, R16 ;  /* 0x0000001000077202 */ /* 0x000fe20000000f00 */
[----:B------:R-:W-:Y:S01]  /*0b20*/  IMAD.MOV.U32 R6, RZ, RZ, R2 ;  /* 0x000000ffff067224 */ /* 0x000fe200078e0002 */
[----:B0--3--:R1:W-:Y:S06]  /*0b30*/  STL.128 [R1], R8 ;  /* 0x0000000801007387 */ /* 0x0093ec0000100c00 */
[----:B------:R-:W-:-:S07]  /*0b40*/  LEPC R20, `(.L_x_12) ;  /* 0x000000001014794e */ /* 0x000fce0000000000 */
[----:B-1----:R-:W-:Y:S05]  /*0b50*/  CALL.ABS.NOINC R12 ;  /* 0x000000000c007343 */ /* 0x002fea0003c00000 */
.L_x_12:
        /* <DEDUP_REMOVED lines=10> */
[----:B------:R-:W-:Y:S01]  /*0c00*/  MOV R6, R2 ;  /* 0x0000000200067202 */ /* 0x000fe20000000f00 */
[----:B------:R-:W-:-:S02]  /*0c10*/  IMAD.U32 R5, RZ, RZ, UR5 ;  /* 0x00000005ff057e24 */ /* 0x000fc4000f8e00ff */
[----:B----4-:R-:W-:-:S07]  /*0c20*/  IMAD.MOV.U32 R7, RZ, RZ, R16 ;  /* 0x000000ffff077224 */ /* 0x010fce00078e0010 */
[----:B------:R-:W-:-:S07]  /*0c30*/  LEPC R20, `(.L_x_13) ;  /* 0x000000001014794e */ /* 0x000fce0000000000 */
[----:B-1----:R-:W-:Y:S05]  /*0c40*/  CALL.ABS.NOINC R12 ;  /* 0x000000000c007343 */ /* 0x002fea0003c00000 */
.L_x_13:
        /* <DEDUP_REMOVED lines=10> */
[----:B------:R-:W-:Y:S01]  /*0cf0*/  IMAD.MOV.U32 R6, RZ, RZ, R2 ;  /* 0x000000ffff067224 */ /* 0x000fe200078e0002 */
[----:B-1----:R-:W-:-:S07]  /*0d00*/  MOV R7, R16 ;  /* 0x0000001000077202 */ /* 0x002fce0000000f00 */
[----:B------:R-:W-:-:S07]  /*0d10*/  LEPC R20, `(.L_x_14) ;  /* 0x000000001014794e */ /* 0x000fce0000000000 */
[----:B0-----:R-:W-:Y:S05]  /*0d20*/  CALL.ABS.NOINC R12 ;  /* 0x000000000c007343 */ /* 0x001fea0003c00000 */
.L_x_14:
        /* <DEDUP_REMOVED lines=14> */
.L_x_15:
[----:B------:R-:W2:Y:S04]  /*0e10*/  LDG.E.64 R28, desc[UR36][R28.64+0x18] ;  /* 0x000018241c1c7981 */ /* 0x000ea8000c1e1b00 */
[----:B------:R-:W2:Y:S01]  /*0e20*/  LDG.E.64 R26, desc[UR36][R26.64+0x18] ;  /* 0x000018241a1a7981 */ /* 0x000ea2000c1e1b00 */
[----:B------:R-:W-:Y:S01]  /*0e30*/  VIADD R24, R24, 0x4 ;  /* 0x0000000418187836 */ /* 0x000fe20000000000 */
[----:B--2---:R-:W-:-:S11]  /*0e40*/  DFMA R30, R28, R26, R30 ;  /* 0x0000001a1c1e722b */ /* 0x004fd6000000001e */
.L_x_11:
[----:B------:R-:W-:-:S13]  /*0e50*/  ISETP.NE.AND P0, PT, R18, RZ, PT ;  /* 0x000000ff1200720c */ /* 0x000fda0003f05270 */
[----:B------:R-:W-:Y:S05]  /*0e60*/  @!P0 BRA `(.L_x_0) ;  /* 0x0000000000f88947 */ /* 0x000fea0003800000 */
[----:B------:R-:W-:Y:S01]  /*0e70*/  ISETP.NE.AND P0, PT, R18, 0x1, PT ;  /* 0x000000011200780c */ /* 0x000fe20003f05270 */
[----:B------:R-:W-:-:S12]  /*0e80*/  IMAD R17, R22, R17, RZ ;  /* 0x0000001116117224 */ /* 0x000fd800078e02ff */
[----:B------:R-:W-:Y:S05]  /*0e90*/  @!P0 BRA `(.L_x_16) ;  /* 0x00000000008c8947 */ /* 0x000fea0003800000 */
[----:B------:R-:W0:Y:S01]  /*0ea0*/  LDC.64 R28, c[0x0][0x388] ;  /* 0x0000e200ff1c7b82 */ /* 0x000e220000000a00 */
[----:B------:R-:W-:Y:S01]  /*0eb0*/  IADD3 R3, PT, PT, R17, R24, RZ ;  /* 0x0000001811037210 */ /* 0x000fe20007ffe0ff */
[----:B------:R-:W1:Y:S06]  /*0ec0*/  LDCU.64 UR4, c[0x4][0x8] ;  /* 0x01000100ff0477ac */ /* 0x000e6c0008000a00 */
[----:B------:R-:W2:Y:S01]  /*0ed0*/  LDC.64 R26, c[0x0][0x390] ;  /* 0x0000e400ff1a7b82 */ /* 0x000ea20000000a00 */
[----:B0-----:R-:W-:-:S05]  /*0ee0*/  IMAD.WIDE R28, R3, 0x8, R28 ;  /* 0x00000008031c7825 */ /* 0x001fca00078e021c */
[----:B------:R-:W3:Y:S01]  /*0ef0*/  LDG.E.64 R8, desc[UR36][R28.64] ;  /* 0x000000241c087981 */ /* 0x000ee2000c1e1b00 */
[----:B--2---:R-:W-:-:S05]  /*0f00*/  IMAD.WIDE R26, R3, 0x8, R26 ;  /* 0x00000008031a7825 */ /* 0x004fca00078e021a */
[----:B------:R-:W3:Y:S01]  /*0f10*/  LDG.E.64 R10, desc[UR36][R26.64] ;  /* 0x000000241a0a7981 */ /* 0x000ee2000c1e1b00 */
[----:B------:R-:W-:-:S04]  /*0f20*/  MOV R18, 0x0 ;  /* 0x0000000000127802 */ /* 0x000fc80000000f00 */
[----:B------:R0:W2:Y:S01]  /*0f30*/  LDC.64 R12, c[0x4][R18] ;  /* 0x01000000120c7b82 */ /* 0x0000a20000000a00 */
[----:B-1----:R-:W-:Y:S01]  /*0f40*/  IMAD.U32 R4, RZ, RZ, UR4 ;  /* 0x00000004ff047e24 */ /* 0x002fe2000f8e00ff */
[----:B------:R-:W-:Y:S01]  /*0f50*/  MOV R5, UR5 ;  /* 0x0000000500057c02 */ /* 0x000fe20008000f00 */
[----:B------:R-:W-:Y:S01]  /*0f60*/  IMAD.MOV.U32 R6, RZ, RZ, R2 ;  /* 0x000000ffff067224 */ /* 0x000fe200078e0002 */
[----:B------:R-:W-:Y:S01]  /*0f70*/  MOV R7, R16 ;  /* 0x0000001000077202 */ /* 0x000fe20000000f00 */
[----:B--23--:R0:W-:Y:S06]  /*0f80*/  STL.128 [R1], R8 ;  /* 0x0000000801007387 */ /* 0x00c1ec0000100c00 */
[----:B------:R-:W-:-:S07]  /*0f90*/  LEPC R20, `(.L_x_17) ;  /* 0x000000001014794e */ /* 0x000fce0000000000 */
[----:B0-----:R-:W-:Y:S05]  /*0fa0*/  CALL.ABS.NOINC R12 ;  /* 0x000000000c007343 */ /* 0x001fea0003c00000 */
.L_x_17:
[----:B------:R-:W2:Y:S04]  /*0fb0*/  LDG.E.64 R8, desc[UR36][R28.64+0x8] ;  /* 0x000008241c087981 */ /* 0x000ea8000c1e1b00 */
[----:B------:R-:W2:Y:S04]  /*0fc0*/  LDG.E.64 R10, desc[UR36][R26.64+0x8] ;  /* 0x000008241a0a7981 */ /* 0x000ea8000c1e1b00 */
[----:B------:R-:W3:Y:S04]  /*0fd0*/  LDG.E.64 R4, desc[UR36][R28.64] ;  /* 0x000000241c047981 */ /* 0x000ee8000c1e1b00 */
[----:B------:R-:W3:Y:S01]  /*0fe0*/  LDG.E.64 R6, desc[UR36][R26.64] ;  /* 0x000000241a067981 */ /* 0x000ee2000c1e1b00 */
[----:B------:R-:W0:Y:S01]  /*0ff0*/  LDC.64 R18, c[0x4][R18] ;  /* 0x0100000012127b82 */ /* 0x000e220000000a00 */
[----:B------:R-:W1:Y:S02]  /*1000*/  LDCU.64 UR4, c[0x4][0x8] ;  /* 0x01000100ff0477ac */ /* 0x000e640008000a00 */
[----:B--2---:R2:W-:Y:S01]  /*1010*/  STL.128 [R1], R8 ;  /* 0x0000000801007387 */ /* 0x0045e20000100c00 */
[----:B---3--:R-:W-:Y:S01]  /*1020*/  DFMA R30, R4, R6, R30 ;  /* 0x00000006041e722b */ /* 0x008fe2000000001e */
[----:B-1----:R-:W-:Y:S01]  /*1030*/  IMAD.U32 R4, RZ, RZ, UR4 ;  /* 0x00000004ff047e24 */ /* 0x002fe2000f8e00ff */
[----:B------:R-:W-:Y:S01]  /*1040*/  MOV R5, UR5 ;  /* 0x0000000500057c02 */ /* 0x000fe20008000f00 */
[----:B------:R-:W-:Y:S01]  /*1050*/  IMAD.MOV.U32 R6, RZ, RZ, R2 ;  /* 0x000000ffff067224 */ /* 0x000fe200078e0002 */
[----:B0-----:R-:W-:-:S07]  /*1060*/  MOV R7, R16 ;  /* 0x0000001000077202 */ /* 0x001fce0000000f00 */
[----:B------:R-:W-:-:S07]  /*1070*/  LEPC R20, `(.L_x_18) ;  /* 0x000000001014794e */ /* 0x000fce0000000000 */
[----:B--2---:R-:W-:Y:S05]  /*1080*/  CALL.ABS.NOINC R18 ;  /* 0x0000000012007343 */ /* 0x004fea0003c00000 */
.L_x_18:
[----:B------:R-:W2:Y:S04]  /*1090*/  LDG.E.64 R28, desc[UR36][R28.64+0x8] ;  /* 0x000008241c1c7981 */ /* 0x000ea8000c1e1b00 */
[----:B------:R-:W2:Y:S01]  /*10a0*/  LDG.E.64 R26, desc[UR36][R26.64+0x8] ;  /* 0x000008241a1a7981 */ /* 0x000ea2000c1e1b00 */
[----:B------:R-:W-:Y:S01]  /*10b0*/  VIADD R24, R24, 0x2 ;  /* 0x0000000218187836 */ /* 0x000fe20000000000 */
[----:B--2---:R-:W-:-:S11]  /*10c0*/  DFMA R30, R28, R26, R30 ;  /* 0x0000001a1c1e722b */ /* 0x004fd6000000001e */
.L_x_16:
[----:B------:R-:W0:Y:S02]  /*10d0*/  LDCU UR4, c[0x0][0x380] ;  /* 0x00007000ff0477ac */ /* 0x000e240008000800 */
[----:B0-----:R-:W-:-:S04]  /*10e0*/  ULOP3.LUT UR4, UR4, 0x1, URZ, 0xc0, !UPT ;  /* 0x0000000104047892 */ /* 0x001fc8000f8ec0ff */
[----:B------:R-:W-:-:S09]  /*10f0*/  UISETP.NE.U32.AND UP0, UPT, UR4, 0x1, UPT ;  /* 0x000000010400788c */ /* 0x000fd2000bf05070 */
[----:B------:R-:W-:Y:S05]  /*1100*/  BRA.U UP0, `(.L_x_0) ;  /* 0x0000000100507547 */ /* 0x000fea000b800000 */
        /* <DEDUP_REMOVED lines=8> */
[----:B------:R-:W-:-:S06]  /*1190*/  MOV R12, 0x0 ;  /* 0x00000000000c7802 */ /* 0x000fcc0000000f00 */
[----:B------:R-:W0:Y:S01]  /*11a0*/  LDC.64 R12, c[0x4][R12] ;  /* 0x010000000c0c7b82 */ /* 0x000e220000000a00 */
[----:B-1----:R-:W-:Y:S01]  /*11b0*/  IMAD.U32 R4, RZ, RZ, UR4 ;  /* 0x00000004ff047e24 */ /* 0x002fe2000f8e00ff */
[----:B------:R-:W-:Y:S01]  /*11c0*/  MOV R5, UR5 ;  /* 0x0000000500057c02 */ /* 0x000fe20008000f00 */
[----:B------:R-:W-:Y:S01]  /*11d0*/  IMAD.MOV.U32 R6, RZ, RZ, R2 ;  /* 0x000000ffff067224 */ /* 0x000fe200078e0002 */
[----:B------:R-:W-:Y:S01]  /*11e0*/  MOV R7, R16 ;  /* 0x0000001000077202 */ /* 0x000fe20000000f00 */
[----:B0--3--:R1:W-:Y:S06]  /*11f0*/  STL.128 [R1], R8 ;  /* 0x0000000801007387 */ /* 0x0093ec0000100c00 */
[----:B------:R-:W-:-:S07]  /*1200*/  LEPC R20, `(.L_x_19) ;  /* 0x000000001014794e */ /* 0x000fce0000000000 */
[----:B-1----:R-:W-:Y:S05]  /*1210*/  CALL.ABS.NOINC R12 ;  /* 0x000000000c007343 */ /* 0x002fea0003c00000 */
.L_x_19:
[----:B------:R-:W2:Y:S04]  /*1220*/  LDG.E.64 R24, desc[UR36][R24.64] ;  /* 0x0000002418187981 */ /* 0x000ea8000c1e1b00 */
[----:B------:R-:W2:Y:S02]  /*1230*/  LDG.E.64 R18, desc[UR36][R18.64] ;  /* 0x0000002412127981 */ /* 0x000ea4000c1e1b00 */
[----:B--2---:R-:W-:-:S11]  /*1240*/  DFMA R30, R24, R18, R30 ;  /* 0x00000012181e722b */ /* 0x004fd6000000001e */
.L_x_0:
[----:B------:R-:W0:Y:S02]  /*1250*/  LDC.64 R2, c[0x0][0x398] ;  /* 0x0000e600ff027b82 */ /* 0x000e240000000a00 */
[----:B0-----:R-:W-:-:S05]  /*1260*/  IMAD.WIDE R22, R22, 0x8, R2 ;  /* 0x0000000816167825 */ /* 0x001fca00078e0202 */
[----:B------:R-:W-:Y:S01]  /*1270*/  STG.E.64 desc[UR36][R22.64], R30 ;  /* 0x0000001e16007986 */ /* 0x000fe2000c101b24 */
[----:B------:R-:W-:Y:S05]  /*1280*/  EXIT ;  /* 0x000000000000794d */ /* 0x000fea0003800000 */
.L_x_20:
[----:B------:R-:W-:-:S00]  /*1290*/  BRA `(.L_x_20) ;  /* 0xfffffffc00fc7947 */ /* 0x000fc0000383ffff */
[----:B------:R-:W-:-:S00]  /*12a0*/  NOP ;  /* 0x0000000000007918 */ /* 0x000fc00000000000 */
        /* <DEDUP_REMOVED lines=13> */
.L_x_21:


//--------------------- .nv.global.init           --------------------------
	.section	.nv.global.init,"aw",@progbits
.nv.global.init:
	.type		$str,@object
	.size		$str,(.L_0 - $str)
$str:
        /*0000*/ 	.byte	0x41, 0x5b, 0x69, 0x20, 0x2a, 0x20, 0x6e, 0x20, 0x2b, 0x20, 0x6a, 0x5d, 0x20, 0x3d, 0x20, 0x25
        /*0010*/ 	.byte	0x66, 0x2c, 0x20, 0x42, 0x5b, 0x69, 0x20, 0x2a, 0x20, 0x6e, 0x20, 0x2b, 0x20, 0x6a, 0x5d, 0x20
        /*0020*/ 	.byte	0x3d, 0x20, 0x25, 0x66, 0x20, 0x0a, 0x00
.L_0:


//--------------------- .nv.shared.reserved.0     --------------------------
	.section	.nv.shared.reserved.0,"aw",@nobits
	.weak		__nv_reservedSMEM_offset_0_alias
	.size		__nv_reservedSMEM_offset_0_alias, 0, 64
	.other		__nv_reservedSMEM_offset_0_alias,@"STO_CUDA_RESERVED_SHARED STV_DEFAULT"
__nv_reservedSMEM_offset_0_alias:
	.zero		0
	.zero		64


//--------------------- .nv.constant0._Z9matmatgpuiiPdS_S_ --------------------------
	.section	.nv.constant0._Z9matmatgpuiiPdS_S_,"a",@progbits
	.sectionflags	@""
	.align	4
.nv.constant0._Z9matmatgpuiiPdS_S_:
	.zero		928


//--------------------- SYMBOLS --------------------------

	.type		.nv.reservedSmem.offset0,@object
	.size		.nv.reservedSmem.offset0,0x4
	.type		vprintf,@function
